//
// Generated by NVIDIA NVVM Compiler
//
// Compiler Build ID: CL-36424714
// Cuda compilation tools, release 13.0, V13.0.88
// Based on NVVM 20.0.0
//

.version 9.0
.target sm_100
.address_size 64

	// .globl	_Z20gaussian_blur_kernelPhS_ii

.visible .entry _Z20gaussian_blur_kernelPhS_ii(
	.param .u64 .ptr .align 1 _Z20gaussian_blur_kernelPhS_ii_param_0,
	.param .u64 .ptr .align 1 _Z20gaussian_blur_kernelPhS_ii_param_1,
	.param .u32 _Z20gaussian_blur_kernelPhS_ii_param_2,
	.param .u32 _Z20gaussian_blur_kernelPhS_ii_param_3
)
{
	.reg .pred 	%p<8>;
	.reg .b16 	%rs<6>;
	.reg .b32 	%r<39>;
	.reg .b64 	%rd<12>;

	ld.param.u64 	%rd1, [_Z20gaussian_blur_kernelPhS_ii_param_0];
	ld.param.u64 	%rd2, [_Z20gaussian_blur_kernelPhS_ii_param_1];
	ld.param.u32 	%r4, [_Z20gaussian_blur_kernelPhS_ii_param_2];
	ld.param.u32 	%r5, [_Z20gaussian_blur_kernelPhS_ii_param_3];
	mov.u32 	%r7, %ctaid.x;
	mov.u32 	%r8, %ntid.x;
	mov.u32 	%r9, %tid.x;
	mad.lo.s32 	%r10, %r7, %r8, %r9;
	mov.u32 	%r11, %ctaid.y;
	mov.u32 	%r12, %ntid.y;
	mov.u32 	%r13, %tid.y;
	mad.lo.s32 	%r14, %r11, %r12, %r13;
	setp.lt.s32 	%p1, %r10, 1;
	setp.eq.s32 	%p2, %r14, 0;
	or.pred  	%p3, %p1, %p2;
	add.s32 	%r15, %r4, -1;
	setp.ge.s32 	%p4, %r10, %r15;
	or.pred  	%p5, %p3, %p4;
	add.s32 	%r16, %r5, -1;
	setp.ge.s32 	%p6, %r14, %r16;
	or.pred  	%p7, %p5, %p6;
	@%p7 bra 	$L__BB0_2;
	cvta.to.global.u64 	%rd3, %rd2;
	cvta.to.global.u64 	%rd4, %rd1;
	add.s32 	%r17, %r14, -1;
	mad.lo.s32 	%r18, %r17, %r4, %r10;
	add.s32 	%r19, %r18, -1;
	cvt.s64.s32 	%rd5, %r19;
	add.s64 	%rd6, %rd4, %rd5;
	ld.global.u8 	%r20, [%rd6];
	ld.global.u8 	%rs1, [%rd6+1];
	mul.wide.u16 	%r21, %rs1, 2;
	add.s32 	%r22, %r21, %r20;
	ld.global.u8 	%r23, [%rd6+2];
	add.s32 	%r24, %r22, %r23;
	add.s32 	%r25, %r18, %r4;
	cvt.s64.s32 	%rd7, %r4;
	add.s64 	%rd8, %rd6, %rd7;
	ld.global.u8 	%rs2, [%rd8];
	mul.wide.u16 	%r26, %rs2, 2;
	add.s32 	%r27, %r26, %r24;
	cvt.s64.s32 	%rd9, %r25;
	ld.global.u8 	%rs3, [%rd8+1];
	mul.wide.u16 	%r28, %rs3, 4;
	add.s32 	%r29, %r28, %r27;
	ld.global.u8 	%rs4, [%rd8+2];
	mul.wide.u16 	%r30, %rs4, 2;
	add.s32 	%r31, %r30, %r29;
	add.s64 	%rd10, %rd8, %rd7;
	ld.global.u8 	%r32, [%rd10];
	add.s32 	%r33, %r31, %r32;
	ld.global.u8 	%rs5, [%rd10+1];
	mul.wide.u16 	%r34, %rs5, 2;
	add.s32 	%r35, %r34, %r33;
	ld.global.u8 	%r36, [%rd10+2];
	add.s32 	%r37, %r35, %r36;
	shr.u32 	%r38, %r37, 4;
	add.s64 	%rd11, %rd3, %rd9;
	st.global.u8 	[%rd11], %r38;
$L__BB0_2:
	ret;

}


// ===== COMPILED SASS (sm_100) =====

	.target	sm_100

	.elftype	@"ET_EXEC"


//--------------------- .note.nv.tkinfo           --------------------------
	.section	.note.nv.tkinfo,"",@"SHT_NOTE"
	.sectionflags	@"SHF_NOTE_NV_TKINFO"
	.tkinfo
        /*0018*/ 	.word	0x00000002
        /*0030*/ 	.string	""
        /*0030*/ 	.string	"ptxas"
        /*0030*/ 	.string	"Cuda compilation tools, release 13.0, V13.0.88"
        /*0030*/ 	.string	"Build cuda_13.0.r13.0/compiler.36424714_0"
        /*0030*/ 	.string	"-arch sm_100 -m 64 "



//--------------------- .note.nv.cuinfo           --------------------------
	.section	.note.nv.cuinfo,"",@"SHT_NOTE"
	.sectionflags	@"SHF_NOTE_NV_CUINFO"
        /*0018*/ 	.short	0x0002
        /*001a*/ 	.short	0x0064
        /*001c*/ 	.short	0x0082
	.zero		2


//--------------------- .nv.info                  --------------------------
	.section	.nv.info,"",@"SHT_CUDA_INFO"
	.align	4


	//----- nvinfo : EIATTR_REGCOUNT
	.align		4
        /*0000*/ 	.byte	0x04, 0x2f
        /*0002*/ 	.short	(.L_1 - .L_0)
	.align		4
.L_0:
        /*0004*/ 	.word	index@(_Z20gaussian_blur_kernelPhS_ii)
        /*0008*/ 	.word	0x0000001a


	//----- nvinfo : EIATTR_FRAME_SIZE
	.align		4
.L_1:
        /*000c*/ 	.byte	0x04, 0x11
        /*000e*/ 	.short	(.L_3 - .L_2)
	.align		4
.L_2:
        /*0010*/ 	.word	index@(_Z20gaussian_blur_kernelPhS_ii)
        /*0014*/ 	.word	0x00000000


	//----- nvinfo : EIATTR_MIN_STACK_SIZE
	.align		4
.L_3:
        /*0018*/ 	.byte	0x04, 0x12
        /*001a*/ 	.short	(.L_5 - .L_4)
	.align		4
.L_4:
        /*001c*/ 	.word	index@(_Z20gaussian_blur_kernelPhS_ii)
        /*0020*/ 	.word	0x00000000
.L_5:


//--------------------- .nv.compat                --------------------------
	.section	.nv.compat,"",@"SHT_CUDA_COMPAT_INFO"
	.align	4
        /*0000*/ 	.byte	0x02, 0x09, 0x00, 0x00, 0x02, 0x02, 0x01, 0x00, 0x02, 0x05, 0x05, 0x00, 0x03, 0x07, 0x01, 0x01
        /*0010*/ 	.byte	0x02, 0x03, 0x00, 0x00, 0x02, 0x06, 0x01, 0x00, 0x04, 0x0b, 0x08, 0x00, 0x09, 0x00, 0x00, 0x00
        /*0020*/ 	.byte	0x00, 0x00, 0x00, 0x00


//--------------------- .nv.info._Z20gaussian_blur_kernelPhS_ii --------------------------
	.section	.nv.info._Z20gaussian_blur_kernelPhS_ii,"",@"SHT_CUDA_INFO"
	.sectionflags	@""
	.align	4


	//----- nvinfo : EIATTR_CUDA_API_VERSION
	.align		4
        /*0000*/ 	.byte	0x04, 0x37
        /*0002*/ 	.short	(.L_7 - .L_6)
.L_6:
        /*0004*/ 	.word	0x00000082


	//----- nvinfo : EIATTR_KPARAM_INFO
	.align		4
.L_7:
        /*0008*/ 	.byte	0x04, 0x17
        /*000a*/ 	.short	(.L_9 - .L_8)
.L_8:
        /*000c*/ 	.word	0x00000000
        /*0010*/ 	.short	0x0003
        /*0012*/ 	.short	0x0014
        /*0014*/ 	.byte	0x00, 0xf0, 0x11, 0x00


	//----- nvinfo : EIATTR_KPARAM_INFO
	.align		4
.L_9:
        /*0018*/ 	.byte	0x04, 0x17
        /*001a*/ 	.short	(.L_11 - .L_10)
.L_10:
        /*001c*/ 	.word	0x00000000
        /*0020*/ 	.short	0x0002
        /*0022*/ 	.short	0x0010
        /*0024*/ 	.byte	0x00, 0xf0, 0x11, 0x00


	//----- nvinfo : EIATTR_KPARAM_INFO
	.align		4
.L_11:
        /*0028*/ 	.byte	0x04, 0x17
        /*002a*/ 	.short	(.L_13 - .L_12)
.L_12:
        /*002c*/ 	.word	0x00000000
        /*0030*/ 	.short	0x0001
        /*0032*/ 	.short	0x0008
        /*0034*/ 	.byte	0x00, 0xf5, 0x21, 0x00


	//----- nvinfo : EIATTR_KPARAM_INFO
	.align		4
.L_13:
        /*0038*/ 	.byte	0x04, 0x17
        /*003a*/ 	.short	(.L_15 - .L_14)
.L_14:
        /*003c*/ 	.word	0x00000000
        /*0040*/ 	.short	0x0000
        /*0042*/ 	.short	0x0000
        /*0044*/ 	.byte	0x00, 0xf5, 0x21, 0x00


	//----- nvinfo : EIATTR_SPARSE_MMA_MASK
	.align		4
.L_15:
        /*0048*/ 	.byte	0x03, 0x50
        /*004a*/ 	.short	0x0000


	//----- nvinfo : EIATTR_MAXREG_COUNT
	.align		4
        /*004c*/ 	.byte	0x03, 0x1b
        /*004e*/ 	.short	0x00ff


	//----- nvinfo : EIATTR_MERCURY_ISA_VERSION
	.align		4
        /*0050*/ 	.byte	0x03, 0x5f
        /*0052*/ 	.short	0x0101


	//----- nvinfo : EIATTR_VRC_CTA_INIT_COUNT
	.align		4
        /*0054*/ 	.byte	0x02, 0x4a
	.zero		1
	.zero		1


	//----- nvinfo : EIATTR_EXIT_INSTR_OFFSETS
	.align		4
        /*0058*/ 	.byte	0x04, 0x1c
        /*005a*/ 	.short	(.L_17 - .L_16)


	//   ....[0]....
.L_16:
        /*005c*/ 	.word	0x00000100


	//   ....[1]....
        /*0060*/ 	.word	0x00000330


	//----- nvinfo : EIATTR_CBANK_PARAM_SIZE
	.align		4
.L_17:
        /*0064*/ 	.byte	0x03, 0x19
        /*0066*/ 	.short	0x0018


	//----- nvinfo : EIATTR_PARAM_CBANK
	.align		4
        /*0068*/ 	.byte	0x04, 0x0a
        /*006a*/ 	.short	(.L_19 - .L_18)
	.align		4
.L_18:
        /*006c*/ 	.word	index@(.nv.constant0._Z20gaussian_blur_kernelPhS_ii)
        /*0070*/ 	.short	0x0380
        /*0072*/ 	.short	0x0018


	//----- nvinfo : EIATTR_SW_WAR
	.align		4
.L_19:
        /*0074*/ 	.byte	0x04, 0x36
        /*0076*/ 	.short	(.L_21 - .L_20)
.L_20:
        /*0078*/ 	.word	0x00000008
.L_21:


//--------------------- .nv.callgraph             --------------------------
	.section	.nv.callgraph,"",@"SHT_CUDA_CALLGRAPH"
	.align	4
	.sectionentsize	8
	.align		4
        /*0000*/ 	.word	0x00000000
	.align		4
        /*0004*/ 	.word	0xffffffff
	.align		4
        /*0008*/ 	.word	0x00000000
	.align		4
        /*000c*/ 	.word	0xfffffffe
	.align		4
        /*0010*/ 	.word	0x00000000
	.align		4
        /*0014*/ 	.word	0xfffffffd
	.align		4
        /*0018*/ 	.word	0x00000000
	.align		4
        /*001c*/ 	.word	0xfffffffc


//--------------------- .text._Z20gaussian_blur_kernelPhS_ii --------------------------
	.section	.text._Z20gaussian_blur_kernelPhS_ii,"ax",@progbits
	.align	128
        .global         _Z20gaussian_blur_kernelPhS_ii
        .type           _Z20gaussian_blur_kernelPhS_ii,@function
        .size           _Z20gaussian_blur_kernelPhS_ii,(.L_x_1 - _Z20gaussian_blur_kernelPhS_ii)
        .other          _Z20gaussian_blur_kernelPhS_ii,@"STO_CUDA_ENTRY STV_DEFAULT"
_Z20gaussian_blur_kernelPhS_ii:
.text._Z20gaussian_blur_kernelPhS_ii:
[----:B------:R-:W-:Y:S01]  /*0000*/  LDC R1, c[0x0][0x37c] ;  /* 0x0000df00ff017b82 */ /* 0x000fe20000000800 */
[----:B------:R-:W0:Y:S07]  /*0010*/  S2R R5, SR_TID.Y ;  /* 0x0000000000057919 */ /* 0x000e2e0000002200 */
[----:B------:R-:W1:Y:S01]  /*0020*/  LDC R0, c[0x0][0x360] ;  /* 0x0000d800ff007b82 */ /* 0x000e620000000800 */
[----:B------:R-:W2:Y:S01]  /*0030*/  LDCU.64 UR8, c[0x0][0x390] ;  /* 0x00007200ff0877ac */ /* 0x000ea20008000a00 */
[----:B------:R-:W1:Y:S06]  /*0040*/  S2R R3, SR_TID.X ;  /* 0x0000000000037919 */ /* 0x000e6c0000002100 */
[----:B------:R-:W0:Y:S08]  /*0050*/  S2UR UR5, SR_CTAID.Y ;  /* 0x00000000000579c3 */ /* 0x000e300000002600 */
[----:B------:R-:W0:Y:S08]  /*0060*/  LDC R2, c[0x0][0x364] ;  /* 0x0000d900ff027b82 */ /* 0x000e300000000800 */
[----:B------:R-:W1:Y:S01]  /*0070*/  S2UR UR4, SR_CTAID.X ;  /* 0x00000000000479c3 */ /* 0x000e620000002500 */
[----:B0-----:R-:W-:Y:S01]  /*0080*/  IMAD R2, R2, UR5, R5 ;  /* 0x0000000502027c24 */ /* 0x001fe2000f8e0205 */
[----:B--2---:R-:W-:-:S04]  /*0090*/  UIADD3 UR5, UPT, UPT, UR8, -0x1, URZ ;  /* 0xffffffff08057890 */ /* 0x004fc8000fffe0ff */
[----:B------:R-:W-:Y:S01]  /*00a0*/  ISETP.NE.AND P0, PT, R2, RZ, PT ;  /* 0x000000ff0200720c */ /* 0x000fe20003f05270 */
[----:B-1----:R-:W-:Y:S01]  /*00b0*/  IMAD R0, R0, UR4, R3 ;  /* 0x0000000400007c24 */ /* 0x002fe2000f8e0203 */
[----:B------:R-:W-:-:S04]  /*00c0*/  UIADD3 UR4, UPT, UPT, UR9, -0x1, URZ ;  /* 0xffffffff09047890 */ /* 0x000fc8000fffe0ff */
[----:B------:R-:W-:-:S04]  /*00d0*/  ISETP.LT.OR P0, PT, R0, 0x1, !P0 ;  /* 0x000000010000780c */ /* 0x000fc80004701670 */
[----:B------:R-:W-:-:S04]  /*00e0*/  ISETP.GE.OR P0, PT, R0, UR5, P0 ;  /* 0x0000000500007c0c */ /* 0x000fc80008706670 */
[----:B------:R-:W-:-:S13]  /*00f0*/  ISETP.GE.OR P0, PT, R2, UR4, P0 ;  /* 0x0000000402007c0c */ /* 0x000fda0008706670 */
[----:B------:R-:W-:Y:S05]  /*0100*/  @P0 EXIT ;  /* 0x000000000000094d */ /* 0x000fea0003800000 */
[----:B------:R-:W0:Y:S01]  /*0110*/  LDCU.128 UR12, c[0x0][0x380] ;  /* 0x00007000ff0c77ac */ /* 0x000e220008000c00 */
[----:B------:R-:W-:Y:S01]  /*0120*/  VIADD R3, R2, 0xffffffff ;  /* 0xffffffff02037836 */ /* 0x000fe20000000000 */
[----:B------:R-:W1:Y:S03]  /*0130*/  LDCU.64 UR4, c[0x0][0x358] ;  /* 0x00006b00ff0477ac */ /* 0x000e660008000a00 */
[----:B------:R-:W-:Y:S01]  /*0140*/  IMAD R0, R3, UR8, R0 ;  /* 0x0000000803007c24 */ /* 0x000fe2000f8e0200 */
[----:B------:R-:W-:-:S03]  /*0150*/  USHF.R.S32.HI UR6, URZ, 0x1f, UR8 ;  /* 0x0000001fff067899 */ /* 0x000fc60008011408 */
[----:B------:R-:W-:-:S05]  /*0160*/  VIADD R3, R0, 0xffffffff ;  /* 0xffffffff00037836 */ /* 0x000fca0000000000 */
[----:B0-----:R-:W-:-:S04]  /*0170*/  IADD3 R2, P0, PT, R3, UR12, RZ ;  /* 0x0000000c03027c10 */ /* 0x001fc8000ff1e0ff */
[----:B------:R-:W-:Y:S02]  /*0180*/  LEA.HI.X.SX32 R3, R3, UR13, 0x1, P0 ;  /* 0x0000000d03037c11 */ /* 0x000fe400080f0eff */
[----:B------:R-:W-:-:S03]  /*0190*/  IADD3 R4, P0, PT, R2, UR8, RZ ;  /* 0x0000000802047c10 */ /* 0x000fc6000ff1e0ff */
[----:B-1----:R-:W2:Y:S01]  /*01a0*/  LDG.E.U8 R8, desc[UR4][R2.64] ;  /* 0x0000000402087981 */ /* 0x002ea2000c1e1100 */
[----:B------:R-:W-:-:S03]  /*01b0*/  IADD3.X R5, PT, PT, R3, UR6, RZ, P0, !PT ;  /* 0x0000000603057c10 */ /* 0x000fc600087fe4ff */
[----:B------:R-:W2:Y:S04]  /*01c0*/  LDG.E.U8 R9, desc[UR4][R2.64+0x1] ;  /* 0x0000010402097981 */ /* 0x000ea8000c1e1100 */
[----:B------:R0:W3:Y:S04]  /*01d0*/  LDG.E.U8 R11, desc[UR4][R2.64+0x2] ;  /* 0x00000204020b7981 */ /* 0x0000e8000c1e1100 */
[----:B------:R-:W4:Y:S01]  /*01e0*/  LDG.E.U8 R13, desc[UR4][R4.64] ;  /* 0x00000004040d7981 */ /* 0x000f22000c1e1100 */
[----:B------:R-:W-:-:S03]  /*01f0*/  IADD3 R6, P0, PT, R4, UR8, RZ ;  /* 0x0000000804067c10 */ /* 0x000fc6000ff1e0ff */
[----:B------:R-:W5:Y:S01]  /*0200*/  LDG.E.U8 R15, desc[UR4][R4.64+0x1] ;  /* 0x00000104040f7981 */ /* 0x000f62000c1e1100 */
[----:B------:R-:W-:-:S03]  /*0210*/  IADD3.X R7, PT, PT, R5, UR6, RZ, P0, !PT ;  /* 0x0000000605077c10 */ /* 0x000fc600087fe4ff */
[----:B------:R-:W5:Y:S04]  /*0220*/  LDG.E.U8 R17, desc[UR4][R4.64+0x2] ;  /* 0x0000020404117981 */ /* 0x000f68000c1e1100 */
[----:B------:R-:W5:Y:S04]  /*0230*/  LDG.E.U8 R19, desc[UR4][R6.64] ;  /* 0x0000000406137981 */ /* 0x000f68000c1e1100 */
[----:B------:R-:W5:Y:S04]  /*0240*/  LDG.E.U8 R21, desc[UR4][R6.64+0x1] ;  /* 0x0000010406157981 */ /* 0x000f68000c1e1100 */
[----:B------:R-:W5:Y:S01]  /*0250*/  LDG.E.U8 R23, desc[UR4][R6.64+0x2] ;  /* 0x0000020406177981 */ /* 0x000f62000c1e1100 */
[----:B------:R-:W-:-:S05]  /*0260*/  VIADD R0, R0, UR8 ;  /* 0x0000000800007c36 */ /* 0x000fca0008000000 */
[----:B0-----:R-:W-:-:S04]  /*0270*/  IADD3 R2, P0, PT, R0, UR14, RZ ;  /* 0x0000000e00027c10 */ /* 0x001fc8000ff1e0ff */
[----:B------:R-:W-:Y:S01]  /*0280*/  LEA.HI.X.SX32 R3, R0, UR15, 0x1, P0 ;  /* 0x0000000f00037c11 */ /* 0x000fe200080f0eff */
[----:B--2---:R-:W-:-:S04]  /*0290*/  IMAD R8, R9, 0x2, R8 ;  /* 0x0000000209087824 */ /* 0x004fc800078e0208 */
[----:B---3--:R-:W-:-:S04]  /*02a0*/  IMAD.IADD R8, R8, 0x1, R11 ;  /* 0x0000000108087824 */ /* 0x008fc800078e020b */
[----:B----4-:R-:W-:-:S05]  /*02b0*/  IMAD R8, R13, 0x2, R8 ;  /* 0x000000020d087824 */ /* 0x010fca00078e0208 */
[----:B-----5:R-:W-:-:S05]  /*02c0*/  LEA R8, R15, R8, 0x2 ;  /* 0x000000080f087211 */ /* 0x020fca00078e10ff */
[----:B------:R-:W-:-:S04]  /*02d0*/  IMAD R8, R17, 0x2, R8 ;  /* 0x0000000211087824 */ /* 0x000fc800078e0208 */
[----:B------:R-:W-:-:S05]  /*02e0*/  IMAD.IADD R8, R8, 0x1, R19 ;  /* 0x0000000108087824 */ /* 0x000fca00078e0213 */
[----:B------:R-:W-:-:S05]  /*02f0*/  LEA R8, R21, R8, 0x1 ;  /* 0x0000000815087211 */ /* 0x000fca00078e08ff */
[----:B------:R-:W-:-:S05]  /*0300*/  IMAD.IADD R8, R8, 0x1, R23 ;  /* 0x0000000108087824 */ /* 0x000fca00078e0217 */
[----:B------:R-:W-:-:S05]  /*0310*/  SHF.R.U32.HI R5, RZ, 0x4, R8 ;  /* 0x00000004ff057819 */ /* 0x000fca0000011608 */
[----:B------:R-:W-:Y:S01]  /*0320*/  STG.E.U8 desc[UR4][R2.64], R5 ;  /* 0x0000000502007986 */ /* 0x000fe2000c101104 */
[----:B------:R-:W-:Y:S05]  /*0330*/  EXIT ;  /* 0x000000000000794d */ /* 0x000fea0003800000 */
.L_x_0:
[----:B------:R-:W-:-:S00]  /*0340*/  BRA `(.L_x_0) ;  /* 0xfffffffc00fc7947 */ /* 0x000fc0000383ffff */
[----:B------:R-:W-:-:S00]  /*0350*/  NOP ;  /* 0x0000000000007918 */ /* 0x000fc00000000000 */
        /* <DEDUP_REMOVED lines=10> */
.L_x_1:


//--------------------- .nv.shared.reserved.0     --------------------------
	.section	.nv.shared.reserved.0,"aw",@nobits
	.weak		__nv_reservedSMEM_offset_0_alias
	.size		__nv_reservedSMEM_offset_0_alias, 0, 64
	.other		__nv_reservedSMEM_offset_0_alias,@"STO_CUDA_RESERVED_SHARED STV_DEFAULT"
__nv_reservedSMEM_offset_0_alias:
	.zero		0
	.zero		64


//--------------------- .nv.constant0._Z20gaussian_blur_kernelPhS_ii --------------------------
	.section	.nv.constant0._Z20gaussian_blur_kernelPhS_ii,"a",@progbits
	.sectionflags	@""
	.align	4
.nv.constant0._Z20gaussian_blur_kernelPhS_ii:
	.zero		920


//--------------------- SYMBOLS --------------------------

	.type		.nv.reservedSmem.offset0,@object
	.size		.nv.reservedSmem.offset0,0x4
